//
// Generated by NVIDIA NVVM Compiler
//
// Compiler Build ID: CL-36424714
// Cuda compilation tools, release 13.0, V13.0.88
// Based on NVVM 20.0.0
//

.version 9.0
.target sm_100
.address_size 64

	// .globl	_Z24mandelbrot_kernel_fasterffffiiifPi

.visible .entry _Z24mandelbrot_kernel_fasterffffiiifPi(
	.param .f32 _Z24mandelbrot_kernel_fasterffffiiifPi_param_0,
	.param .f32 _Z24mandelbrot_kernel_fasterffffiiifPi_param_1,
	.param .f32 _Z24mandelbrot_kernel_fasterffffiiifPi_param_2,
	.param .f32 _Z24mandelbrot_kernel_fasterffffiiifPi_param_3,
	.param .u32 _Z24mandelbrot_kernel_fasterffffiiifPi_param_4,
	.param .u32 _Z24mandelbrot_kernel_fasterffffiiifPi_param_5,
	.param .u32 _Z24mandelbrot_kernel_fasterffffiiifPi_param_6,
	.param .f32 _Z24mandelbrot_kernel_fasterffffiiifPi_param_7,
	.param .u64 .ptr .align 1 _Z24mandelbrot_kernel_fasterffffiiifPi_param_8
)
{
	.reg .pred 	%p<8>;
	.reg .b32 	%r<22>;
	.reg .b32 	%f<62>;
	.reg .b64 	%rd<9>;

	ld.param.f32 	%f14, [_Z24mandelbrot_kernel_fasterffffiiifPi_param_0];
	ld.param.f32 	%f15, [_Z24mandelbrot_kernel_fasterffffiiifPi_param_1];
	ld.param.f32 	%f16, [_Z24mandelbrot_kernel_fasterffffiiifPi_param_2];
	ld.param.f32 	%f17, [_Z24mandelbrot_kernel_fasterffffiiifPi_param_3];
	ld.param.u32 	%r5, [_Z24mandelbrot_kernel_fasterffffiiifPi_param_4];
	ld.param.u32 	%r8, [_Z24mandelbrot_kernel_fasterffffiiifPi_param_5];
	ld.param.u32 	%r7, [_Z24mandelbrot_kernel_fasterffffiiifPi_param_6];
	ld.param.f32 	%f18, [_Z24mandelbrot_kernel_fasterffffiiifPi_param_7];
	ld.param.u64 	%rd2, [_Z24mandelbrot_kernel_fasterffffiiifPi_param_8];
	cvta.to.global.u64 	%rd1, %rd2;
	mov.u32 	%r9, %ctaid.x;
	mov.u32 	%r10, %ntid.x;
	mov.u32 	%r11, %tid.x;
	mad.lo.s32 	%r1, %r9, %r10, %r11;
	mov.u32 	%r12, %ctaid.y;
	mov.u32 	%r13, %ntid.y;
	mov.u32 	%r14, %tid.y;
	mad.lo.s32 	%r15, %r12, %r13, %r14;
	setp.ge.s32 	%p1, %r1, %r5;
	setp.ge.s32 	%p2, %r15, %r8;
	or.pred  	%p3, %p1, %p2;
	@%p3 bra 	$L__BB0_9;
	sub.f32 	%f19, %f16, %f14;
	cvt.rn.f32.s32 	%f20, %r5;
	div.rn.f32 	%f21, %f19, %f20;
	sub.f32 	%f22, %f17, %f15;
	cvt.rn.f32.u32 	%f23, %r8;
	div.rn.f32 	%f24, %f22, %f23;
	cvt.rn.f32.s32 	%f25, %r1;
	fma.rn.f32 	%f1, %f21, %f25, %f14;
	cvt.rn.f32.u32 	%f26, %r15;
	fma.rn.f32 	%f2, %f24, %f26, %f15;
	mul.f32 	%f3, %f1, %f1;
	mul.f32 	%f4, %f2, %f2;
	setp.lt.s32 	%p4, %r7, 1;
	@%p4 bra 	$L__BB0_8;
	add.f32 	%f27, %f1, %f1;
	mul.f32 	%f5, %f27, %f2;
	mov.b32 	%r3, 0;
	mov.f32 	%f58, %f4;
	mov.f32 	%f59, %f3;
	mov.f32 	%f60, %f2;
	mov.f32 	%f61, %f1;
$L__BB0_3:
	add.f32 	%f28, %f59, %f58;
	setp.ltu.f32 	%p5, %f28, %f18;
	@%p5 bra 	$L__BB0_5;
	mad.lo.s32 	%r17, %r5, %r15, %r1;
	mul.wide.s32 	%rd3, %r17, 4;
	add.s64 	%rd4, %rd1, %rd3;
	st.global.u32 	[%rd4], %r3;
	bra.uni 	$L__BB0_9;
$L__BB0_5:
	mul.f32 	%f29, %f61, %f60;
	mul.f32 	%f30, %f59, %f58;
	mul.f32 	%f31, %f29, %f59;
	mul.f32 	%f32, %f29, %f58;
	mul.f32 	%f33, %f1, %f59;
	mul.f32 	%f34, %f1, %f58;
	mul.f32 	%f35, %f2, %f29;
	mul.f32 	%f36, %f1, %f29;
	mul.f32 	%f37, %f30, 0fC0C00000;
	fma.rn.f32 	%f38, %f59, %f59, %f37;
	fma.rn.f32 	%f39, %f58, %f58, %f38;
	fma.rn.f32 	%f40, %f33, 0f40000000, %f39;
	fma.rn.f32 	%f41, %f1, %f58, %f34;
	sub.f32 	%f42, %f40, %f41;
	add.f32 	%f43, %f3, %f42;
	mul.f32 	%f44, %f35, 0f40800000;
	sub.f32 	%f45, %f43, %f44;
	sub.f32 	%f46, %f45, %f4;
	add.f32 	%f61, %f1, %f46;
	add.f32 	%f47, %f59, %f59;
	mul.f32 	%f48, %f2, %f47;
	fma.rn.f32 	%f49, %f31, 0f40800000, %f48;
	mul.f32 	%f50, %f32, 0f40800000;
	sub.f32 	%f51, %f49, %f50;
	add.f32 	%f52, %f58, %f58;
	mul.f32 	%f53, %f2, %f52;
	sub.f32 	%f54, %f51, %f53;
	fma.rn.f32 	%f55, %f36, 0f40800000, %f54;
	add.f32 	%f56, %f5, %f55;
	add.f32 	%f60, %f2, %f56;
	mul.f32 	%f59, %f61, %f61;
	mul.f32 	%f58, %f60, %f60;
	add.f32 	%f57, %f58, %f59;
	setp.ltu.f32 	%p6, %f57, %f18;
	@%p6 bra 	$L__BB0_7;
	add.s32 	%r18, %r3, 1;
	mad.lo.s32 	%r19, %r5, %r15, %r1;
	mul.wide.s32 	%rd5, %r19, 4;
	add.s64 	%rd6, %rd1, %rd5;
	st.global.u32 	[%rd6], %r18;
	bra.uni 	$L__BB0_9;
$L__BB0_7:
	add.s32 	%r3, %r3, 2;
	setp.lt.s32 	%p7, %r3, %r7;
	@%p7 bra 	$L__BB0_3;
$L__BB0_8:
	mad.lo.s32 	%r20, %r5, %r15, %r1;
	mul.wide.s32 	%rd7, %r20, 4;
	add.s64 	%rd8, %rd1, %rd7;
	st.global.u32 	[%rd8], %r7;
$L__BB0_9:
	ret;

}


// ===== COMPILED SASS (sm_100) =====

	.target	sm_100

	.elftype	@"ET_EXEC"


//--------------------- .note.nv.tkinfo           --------------------------
	.section	.note.nv.tkinfo,"",@"SHT_NOTE"
	.sectionflags	@"SHF_NOTE_NV_TKINFO"
	.tkinfo
        /*0018*/ 	.word	0x00000002
        /*0030*/ 	.string	""
        /*0030*/ 	.string	"ptxas"
        /*0030*/ 	.string	"Cuda compilation tools, release 13.0, V13.0.88"
        /*0030*/ 	.string	"Build cuda_13.0.r13.0/compiler.36424714_0"
        /*0030*/ 	.string	"-arch sm_100 -m 64 "



//--------------------- .note.nv.cuinfo           --------------------------
	.section	.note.nv.cuinfo,"",@"SHT_NOTE"
	.sectionflags	@"SHF_NOTE_NV_CUINFO"
        /*0018*/ 	.short	0x0002
        /*001a*/ 	.short	0x0064
        /*001c*/ 	.short	0x0082
	.zero		2


//--------------------- .nv.info                  --------------------------
	.section	.nv.info,"",@"SHT_CUDA_INFO"
	.align	4


	//----- nvinfo : EIATTR_REGCOUNT
	.align		4
        /*0000*/ 	.byte	0x04, 0x2f
        /*0002*/ 	.short	(.L_1 - .L_0)
	.align		4
.L_0:
        /*0004*/ 	.word	index@(_Z24mandelbrot_kernel_fasterffffiiifPi)
        /*0008*/ 	.word	0x00000014


	//----- nvinfo : EIATTR_FRAME_SIZE
	.align		4
.L_1:
        /*000c*/ 	.byte	0x04, 0x11
        /*000e*/ 	.short	(.L_3 - .L_2)
	.align		4
.L_2:
        /*0010*/ 	.word	index@($__internal_0_$__cuda_sm3x_div_rn_noftz_f32_slowpath)
        /*0014*/ 	.word	0x00000000


	//----- nvinfo : EIATTR_FRAME_SIZE
	.align		4
.L_3:
        /*0018*/ 	.byte	0x04, 0x11
        /*001a*/ 	.short	(.L_5 - .L_4)
	.align		4
.L_4:
        /*001c*/ 	.word	index@(_Z24mandelbrot_kernel_fasterffffiiifPi)
        /*0020*/ 	.word	0x00000000


	//----- nvinfo : EIATTR_MIN_STACK_SIZE
	.align		4
.L_5:
        /*0024*/ 	.byte	0x04, 0x12
        /*0026*/ 	.short	(.L_7 - .L_6)
	.align		4
.L_6:
        /*0028*/ 	.word	index@(_Z24mandelbrot_kernel_fasterffffiiifPi)
        /*002c*/ 	.word	0x00000000
.L_7:


//--------------------- .nv.compat                --------------------------
	.section	.nv.compat,"",@"SHT_CUDA_COMPAT_INFO"
	.align	4
        /*0000*/ 	.byte	0x02, 0x09, 0x00, 0x00, 0x02, 0x02, 0x01, 0x00, 0x02, 0x05, 0x05, 0x00, 0x03, 0x07, 0x01, 0x01
        /*0010*/ 	.byte	0x02, 0x03, 0x00, 0x00, 0x02, 0x06, 0x01, 0x00, 0x04, 0x0b, 0x08, 0x00, 0x01, 0x00, 0x00, 0x00
        /*0020*/ 	.byte	0x00, 0x00, 0x00, 0x00


//--------------------- .nv.info._Z24mandelbrot_kernel_fasterffffiiifPi --------------------------
	.section	.nv.info._Z24mandelbrot_kernel_fasterffffiiifPi,"",@"SHT_CUDA_INFO"
	.sectionflags	@""
	.align	4


	//----- nvinfo : EIATTR_CUDA_API_VERSION
	.align		4
        /*0000*/ 	.byte	0x04, 0x37
        /*0002*/ 	.short	(.L_9 - .L_8)
.L_8:
        /*0004*/ 	.word	0x00000082


	//----- nvinfo : EIATTR_KPARAM_INFO
	.align		4
.L_9:
        /*0008*/ 	.byte	0x04, 0x17
        /*000a*/ 	.short	(.L_11 - .L_10)
.L_10:
        /*000c*/ 	.word	0x00000000
        /*0010*/ 	.short	0x0008
        /*0012*/ 	.short	0x0020
        /*0014*/ 	.byte	0x00, 0xf5, 0x21, 0x00


	//----- nvinfo : EIATTR_KPARAM_INFO
	.align		4
.L_11:
        /*0018*/ 	.byte	0x04, 0x17
        /*001a*/ 	.short	(.L_13 - .L_12)
.L_12:
        /*001c*/ 	.word	0x00000000
        /*0020*/ 	.short	0x0007
        /*0022*/ 	.short	0x001c
        /*0024*/ 	.byte	0x00, 0xf0, 0x11, 0x00


	//----- nvinfo : EIATTR_KPARAM_INFO
	.align		4
.L_13:
        /*0028*/ 	.byte	0x04, 0x17
        /*002a*/ 	.short	(.L_15 - .L_14)
.L_14:
        /*002c*/ 	.word	0x00000000
        /*0030*/ 	.short	0x0006
        /*0032*/ 	.short	0x0018
        /*0034*/ 	.byte	0x00, 0xf0, 0x11, 0x00


	//----- nvinfo : EIATTR_KPARAM_INFO
	.align		4
.L_15:
        /*0038*/ 	.byte	0x04, 0x17
        /*003a*/ 	.short	(.L_17 - .L_16)
.L_16:
        /*003c*/ 	.word	0x00000000
        /*0040*/ 	.short	0x0005
        /*0042*/ 	.short	0x0014
        /*0044*/ 	.byte	0x00, 0xf0, 0x11, 0x00


	//----- nvinfo : EIATTR_KPARAM_INFO
	.align		4
.L_17:
        /*0048*/ 	.byte	0x04, 0x17
        /*004a*/ 	.short	(.L_19 - .L_18)
.L_18:
        /*004c*/ 	.word	0x00000000
        /*0050*/ 	.short	0x0004
        /*0052*/ 	.short	0x0010
        /*0054*/ 	.byte	0x00, 0xf0, 0x11, 0x00


	//----- nvinfo : EIATTR_KPARAM_INFO
	.align		4
.L_19:
        /*0058*/ 	.byte	0x04, 0x17
        /*005a*/ 	.short	(.L_21 - .L_20)
.L_20:
        /*005c*/ 	.word	0x00000000
        /*0060*/ 	.short	0x0003
        /*0062*/ 	.short	0x000c
        /*0064*/ 	.byte	0x00, 0xf0, 0x11, 0x00


	//----- nvinfo : EIATTR_KPARAM_INFO
	.align		4
.L_21:
        /*0068*/ 	.byte	0x04, 0x17
        /*006a*/ 	.short	(.L_23 - .L_22)
.L_22:
        /*006c*/ 	.word	0x00000000
        /*0070*/ 	.short	0x0002
        /*0072*/ 	.short	0x0008
        /*0074*/ 	.byte	0x00, 0xf0, 0x11, 0x00


	//----- nvinfo : EIATTR_KPARAM_INFO
	.align		4
.L_23:
        /*0078*/ 	.byte	0x04, 0x17
        /*007a*/ 	.short	(.L_25 - .L_24)
.L_24:
        /*007c*/ 	.word	0x00000000
        /*0080*/ 	.short	0x0001
        /*0082*/ 	.short	0x0004
        /*0084*/ 	.byte	0x00, 0xf0, 0x11, 0x00


	//----- nvinfo : EIATTR_KPARAM_INFO
	.align		4
.L_25:
        /*0088*/ 	.byte	0x04, 0x17
        /*008a*/ 	.short	(.L_27 - .L_26)
.L_26:
        /*008c*/ 	.word	0x00000000
        /*0090*/ 	.short	0x0000
        /*0092*/ 	.short	0x0000
        /*0094*/ 	.byte	0x00, 0xf0, 0x11, 0x00


	//----- nvinfo : EIATTR_SPARSE_MMA_MASK
	.align		4
.L_27:
        /*0098*/ 	.byte	0x03, 0x50
        /*009a*/ 	.short	0x0000


	//----- nvinfo : EIATTR_MAXREG_COUNT
	.align		4
        /*009c*/ 	.byte	0x03, 0x1b
        /*009e*/ 	.short	0x00ff


	//----- nvinfo : EIATTR_MERCURY_ISA_VERSION
	.align		4
        /*00a0*/ 	.byte	0x03, 0x5f
        /*00a2*/ 	.short	0x0101


	//----- nvinfo : EIATTR_VRC_CTA_INIT_COUNT
	.align		4
        /*00a4*/ 	.byte	0x02, 0x4a
	.zero		1
	.zero		1


	//----- nvinfo : EIATTR_EXIT_INSTR_OFFSETS
	.align		4
        /*00a8*/ 	.byte	0x04, 0x1c
        /*00aa*/ 	.short	(.L_29 - .L_28)


	//   ....[0]....
.L_28:
        /*00ac*/ 	.word	0x000000c0


	//   ....[1]....
        /*00b0*/ 	.word	0x000006e0


	//   ....[2]....
        /*00b4*/ 	.word	0x00000750


	//   ....[3]....
        /*00b8*/ 	.word	0x000007c0


	//----- nvinfo : EIATTR_CRS_STACK_SIZE
	.align		4
.L_29:
        /*00bc*/ 	.byte	0x04, 0x1e
        /*00be*/ 	.short	(.L_31 - .L_30)
.L_30:
        /*00c0*/ 	.word	0x00000000


	//----- nvinfo : EIATTR_CBANK_PARAM_SIZE
	.align		4
.L_31:
        /*00c4*/ 	.byte	0x03, 0x19
        /*00c6*/ 	.short	0x0028


	//----- nvinfo : EIATTR_PARAM_CBANK
	.align		4
        /*00c8*/ 	.byte	0x04, 0x0a
        /*00ca*/ 	.short	(.L_33 - .L_32)
	.align		4
.L_32:
        /*00cc*/ 	.word	index@(.nv.constant0._Z24mandelbrot_kernel_fasterffffiiifPi)
        /*00d0*/ 	.short	0x0380
        /*00d2*/ 	.short	0x0028


	//----- nvinfo : EIATTR_SW_WAR
	.align		4
.L_33:
        /*00d4*/ 	.byte	0x04, 0x36
        /*00d6*/ 	.short	(.L_35 - .L_34)
.L_34:
        /*00d8*/ 	.word	0x00000008
.L_35:


//--------------------- .nv.callgraph             --------------------------
	.section	.nv.callgraph,"",@"SHT_CUDA_CALLGRAPH"
	.align	4
	.sectionentsize	8
	.align		4
        /*0000*/ 	.word	0x00000000
	.align		4
        /*0004*/ 	.word	0xffffffff
	.align		4
        /*0008*/ 	.word	0x00000000
	.align		4
        /*000c*/ 	.word	0xfffffffe
	.align		4
        /*0010*/ 	.word	0x00000000
	.align		4
        /*0014*/ 	.word	0xfffffffd
	.align		4
        /*0018*/ 	.word	0x00000000
	.align		4
        /*001c*/ 	.word	0xfffffffc


//--------------------- .text._Z24mandelbrot_kernel_fasterffffiiifPi --------------------------
	.section	.text._Z24mandelbrot_kernel_fasterffffiiifPi,"ax",@progbits
	.align	128
        .global         _Z24mandelbrot_kernel_fasterffffiiifPi
        .type           _Z24mandelbrot_kernel_fasterffffiiifPi,@function
        .size           _Z24mandelbrot_kernel_fasterffffiiifPi,(.L_x_16 - _Z24mandelbrot_kernel_fasterffffiiifPi)
        .other          _Z24mandelbrot_kernel_fasterffffiiifPi,@"STO_CUDA_ENTRY STV_DEFAULT"
_Z24mandelbrot_kernel_fasterffffiiifPi:
.text._Z24mandelbrot_kernel_fasterffffiiifPi:
[----:B------:R-:W-:Y:S01]  /*0000*/  LDC R1, c[0x0][0x37c] ;  /* 0x0000df00ff017b82 */ /* 0x000fe20000000800 */
[----:B------:R-:W0:Y:S07]  /*0010*/  S2R R3, SR_TID.Y ;  /* 0x0000000000037919 */ /* 0x000e2e0000002200 */
[----:B------:R-:W1:Y:S01]  /*0020*/  LDC R5, c[0x0][0x360] ;  /* 0x0000d800ff057b82 */ /* 0x000e620000000800 */
[----:B------:R-:W2:Y:S01]  /*0030*/  LDCU.64 UR6, c[0x0][0x390] ;  /* 0x00007200ff0677ac */ /* 0x000ea20008000a00 */
[----:B------:R-:W1:Y:S06]  /*0040*/  S2R R0, SR_TID.X ;  /* 0x0000000000007919 */ /* 0x000e6c0000002100 */
[----:B------:R-:W0:Y:S08]  /*0050*/  S2UR UR5, SR_CTAID.Y ;  /* 0x00000000000579c3 */ /* 0x000e300000002600 */
[----:B------:R-:W0:Y:S08]  /*0060*/  LDC R2, c[0x0][0x364] ;  /* 0x0000d900ff027b82 */ /* 0x000e300000000800 */
[----:B------:R-:W1:Y:S01]  /*0070*/  S2UR UR4, SR_CTAID.X ;  /* 0x00000000000479c3 */ /* 0x000e620000002500 */
[----:B0-----:R-:W-:-:S05]  /*0080*/  IMAD R2, R2, UR5, R3 ;  /* 0x0000000502027c24 */ /* 0x001fca000f8e0203 */
[----:B--2---:R-:W-:Y:S01]  /*0090*/  ISETP.GE.AND P0, PT, R2, UR7, PT ;  /* 0x0000000702007c0c */ /* 0x004fe2000bf06270 */
[----:B-1----:R-:W-:-:S05]  /*00a0*/  IMAD R5, R5, UR4, R0 ;  /* 0x0000000405057c24 */ /* 0x002fca000f8e0200 */
[----:B------:R-:W-:-:S13]  /*00b0*/  ISETP.GE.OR P0, PT, R5, UR6, P0 ;  /* 0x0000000605007c0c */ /* 0x000fda0008706670 */
[----:B------:R-:W-:Y:S05]  /*00c0*/  @P0 EXIT ;  /* 0x000000000000094d */ /* 0x000fea0003800000 */
[----:B------:R-:W0:Y:S01]  /*00d0*/  LDC R0, c[0x0][0x380] ;  /* 0x0000e000ff007b82 */ /* 0x000e220000000800 */
[----:B------:R-:W0:Y:S01]  /*00e0*/  LDCU UR4, c[0x0][0x388] ;  /* 0x00007100ff0477ac */ /* 0x000e220008000800 */
[----:B------:R-:W-:-:S04]  /*00f0*/  I2FP.F32.S32 R3, UR6 ;  /* 0x0000000600037c45 */ /* 0x000fc80008201400 */
[----:B------:R-:W1:Y:S02]  /*0100*/  MUFU.RCP R4, R3 ;  /* 0x0000000300047308 */ /* 0x000e640000001000 */
[----:B-1----:R-:W-:Y:S01]  /*0110*/  FFMA R7, -R3, R4, 1 ;  /* 0x3f80000003077423 */ /* 0x002fe20000000104 */
[----:B0-----:R-:W-:-:S03]  /*0120*/  FADD R0, -R0, UR4 ;  /* 0x0000000400007e21 */ /* 0x001fc60008000100 */
[----:B------:R-:W-:Y:S02]  /*0130*/  FFMA R7, R4, R7, R4 ;  /* 0x0000000704077223 */ /* 0x000fe40000000004 */
[----:B------:R-:W0:Y:S02]  /*0140*/  FCHK P0, R0, R3 ;  /* 0x0000000300007302 */ /* 0x000e240000000000 */
[----:B------:R-:W-:-:S04]  /*0150*/  FFMA R4, R0, R7, RZ ;  /* 0x0000000700047223 */ /* 0x000fc800000000ff */
[----:B------:R-:W-:-:S04]  /*0160*/  FFMA R6, -R3, R4, R0 ;  /* 0x0000000403067223 */ /* 0x000fc80000000100 */
[----:B------:R-:W-:Y:S01]  /*0170*/  FFMA R4, R7, R6, R4 ;  /* 0x0000000607047223 */ /* 0x000fe20000000004 */
[----:B0-----:R-:W-:Y:S06]  /*0180*/  @!P0 BRA `(.L_x_0) ;  /* 0x00000000000c8947 */ /* 0x001fec0003800000 */
[----:B------:R-:W-:-:S07]  /*0190*/  MOV R6, 0x1b0 ;  /* 0x000001b000067802 */ /* 0x000fce0000000f00 */
[----:B------:R-:W-:Y:S05]  /*01a0*/  CALL.REL.NOINC `($__internal_0_$__cuda_sm3x_div_rn_noftz_f32_slowpath) ;  /* 0x0000000400887944 */ /* 0x000fea0003c00000 */
[----:B------:R-:W-:-:S07]  /*01b0*/  MOV R4, R0 ;  /* 0x0000000000047202 */ /* 0x000fce0000000f00 */
.L_x_0:
[----:B------:R-:W0:Y:S01]  /*01c0*/  LDCU UR4, c[0x0][0x394] ;  /* 0x00007280ff0477ac */ /* 0x000e220008000800 */
[----:B------:R-:W1:Y:S01]  /*01d0*/  LDC R0, c[0x0][0x384] ;  /* 0x0000e100ff007b82 */ /* 0x000e620000000800 */
[----:B0-----:R-:W-:Y:S01]  /*01e0*/  I2FP.F32.U32 R3, UR4 ;  /* 0x0000000400037c45 */ /* 0x001fe20008201000 */
[----:B------:R-:W1:Y:S03]  /*01f0*/  LDCU UR4, c[0x0][0x38c] ;  /* 0x00007180ff0477ac */ /* 0x000e660008000800 */
[----:B------:R-:W0:Y:S01]  /*0200*/  MUFU.RCP R6, R3 ;  /* 0x0000000300067308 */ /* 0x000e220000001000 */
[----:B-1----:R-:W-:Y:S01]  /*0210*/  FADD R0, -R0, UR4 ;  /* 0x0000000400007e21 */ /* 0x002fe20008000100 */
[----:B0-----:R-:W-:-:S06]  /*0220*/  FFMA R7, -R3, R6, 1 ;  /* 0x3f80000003077423 */ /* 0x001fcc0000000106 */
[----:B------:R-:W0:Y:S01]  /*0230*/  FCHK P0, R0, R3 ;  /* 0x0000000300007302 */ /* 0x000e220000000000 */
[----:B------:R-:W-:-:S04]  /*0240*/  FFMA R7, R6, R7, R6 ;  /* 0x0000000706077223 */ /* 0x000fc80000000006 */
[----:B------:R-:W-:-:S04]  /*0250*/  FFMA R6, R0, R7, RZ ;  /* 0x0000000700067223 */ /* 0x000fc800000000ff */
[----:B------:R-:W-:-:S04]  /*0260*/  FFMA R8, -R3, R6, R0 ;  /* 0x0000000603087223 */ /* 0x000fc80000000100 */
[----:B------:R-:W-:Y:S01]  /*0270*/  FFMA R6, R7, R8, R6 ;  /* 0x0000000807067223 */ /* 0x000fe20000000006 */
[----:B0-----:R-:W-:Y:S06]  /*0280*/  @!P0 BRA `(.L_x_1) ;  /* 0x00000000000c8947 */ /* 0x001fec0003800000 */
[----:B------:R-:W-:-:S07]  /*0290*/  MOV R6, 0x2b0 ;  /* 0x000002b000067802 */ /* 0x000fce0000000f00 */
[----:B------:R-:W-:Y:S05]  /*02a0*/  CALL.REL.NOINC `($__internal_0_$__cuda_sm3x_div_rn_noftz_f32_slowpath) ;  /* 0x0000000400487944 */ /* 0x000fea0003c00000 */
[----:B------:R-:W-:-:S07]  /*02b0*/  MOV R6, R0 ;  /* 0x0000000000067202 */ /* 0x000fce0000000f00 */
.L_x_1:
[----:B------:R-:W0:Y:S01]  /*02c0*/  LDCU UR8, c[0x0][0x398] ;  /* 0x00007300ff0877ac */ /* 0x000e220008000800 */
[----:B------:R-:W-:Y:S02]  /*02d0*/  I2FP.F32.S32 R3, R5 ;  /* 0x0000000500037245 */ /* 0x000fe40000201400 */
[----:B------:R-:W-:Y:S01]  /*02e0*/  I2FP.F32.U32 R7, R2 ;  /* 0x0000000200077245 */ /* 0x000fe20000201000 */
[----:B------:R-:W1:Y:S01]  /*02f0*/  LDCU.64 UR6, c[0x0][0x380] ;  /* 0x00007000ff0677ac */ /* 0x000e620008000a00 */
[----:B------:R-:W2:Y:S01]  /*0300*/  LDCU.64 UR4, c[0x0][0x358] ;  /* 0x00006b00ff0477ac */ /* 0x000ea20008000a00 */
[----:B0-----:R-:W-:Y:S02]  /*0310*/  IMAD.U32 R13, RZ, RZ, UR8 ;  /* 0x00000008ff0d7e24 */ /* 0x001fe4000f8e00ff */
[----:B-1----:R-:W-:-:S03]  /*0320*/  FFMA R3, R3, R4, UR6 ;  /* 0x0000000603037e23 */ /* 0x002fc60008000004 */
[----:B------:R-:W-:Y:S01]  /*0330*/  ISETP.GE.AND P0, PT, R13, 0x1, PT ;  /* 0x000000010d00780c */ /* 0x000fe20003f06270 */
[----:B------:R-:W-:-:S12]  /*0340*/  FFMA R4, R7, R6, UR7 ;  /* 0x0000000707047e23 */ /* 0x000fd80008000006 */
[----:B--2---:R-:W-:Y:S05]  /*0350*/  @!P0 BRA `(.L_x_2) ;  /* 0x0000000000cc8947 */ /* 0x004fea0003800000 */
[C-C-:B------:R-:W-:Y:S01]  /*0360*/  FADD R9, R3.reuse, R3.reuse ;  /* 0x0000000303097221 */ /* 0x140fe20000000000 */
[----:B------:R-:W-:Y:S01]  /*0370*/  FMUL R6, R3, R3 ;  /* 0x0000000303067220 */ /* 0x000fe20000400000 */
[CC--:B------:R-:W-:Y:S01]  /*0380*/  FMUL R7, R4.reuse, R4.reuse ;  /* 0x0000000404077220 */ /* 0x0c0fe20000400000 */
[----:B------:R-:W-:Y:S01]  /*0390*/  HFMA2 R0, -RZ, RZ, 0, 0 ;  /* 0x00000000ff007431 */ /* 0x000fe200000001ff */
[----:B------:R-:W-:Y:S01]  /*03a0*/  BSSY.RECONVERGENT B0, `(.L_x_3) ;  /* 0x000003c000007945 */ /* 0x000fe20003800200 */
[----:B------:R-:W-:Y:S01]  /*03b0*/  FMUL R8, R4, R9 ;  /* 0x0000000904087220 */ /* 0x000fe20000400000 */
[----:B------:R-:W-:Y:S01]  /*03c0*/  MOV R11, R4 ;  /* 0x00000004000b7202 */ /* 0x000fe20000000f00 */
[----:B------:R-:W-:Y:S01]  /*03d0*/  IMAD.MOV.U32 R12, RZ, RZ, R3 ;  /* 0x000000ffff0c7224 */ /* 0x000fe200078e0003 */
[----:B------:R-:W-:Y:S01]  /*03e0*/  MOV R10, R7 ;  /* 0x00000007000a7202 */ /* 0x000fe20000000f00 */
[----:B------:R-:W0:Y:S01]  /*03f0*/  LDCU UR6, c[0x0][0x39c] ;  /* 0x00007380ff0677ac */ /* 0x000e220008000800 */
[----:B------:R-:W-:Y:S01]  /*0400*/  MOV R9, R6 ;  /* 0x0000000600097202 */ /* 0x000fe20000000f00 */
[----:B------:R-:W1:Y:S06]  /*0410*/  LDCU UR8, c[0x0][0x398] ;  /* 0x00007300ff0877ac */ /* 0x000e6c0008000800 */
.L_x_6:
[----:B------:R-:W-:-:S05]  /*0420*/  FADD R13, R9, R10 ;  /* 0x0000000a090d7221 */ /* 0x000fca0000000000 */
[----:B0-----:R-:W-:-:S13]  /*0430*/  FSETP.GE.AND P0, PT, R13, UR6, PT ;  /* 0x000000060d007c0b */ /* 0x001fda000bf06000 */
[----:B------:R-:W-:Y:S05]  /*0440*/  @P0 BRA `(.L_x_4) ;  /* 0x0000000000c40947 */ /* 0x000fea0003800000 */
[CC--:B------:R-:W-:Y:S01]  /*0450*/  FMUL R13, R9.reuse, R10.reuse ;  /* 0x0000000a090d7220 */ /* 0x0c0fe20000400000 */
[----:B------:R-:W-:Y:S01]  /*0460*/  FADD R15, R9, R9 ;  /* 0x00000009090f7221 */ /* 0x000fe20000000000 */
[----:B------:R-:W-:Y:S02]  /*0470*/  FMUL R11, R12, R11 ;  /* 0x0000000b0c0b7220 */ /* 0x000fe40000400000 */
[----:B------:R-:W-:Y:S01]  /*0480*/  FMUL R14, R13, -6 ;  /* 0xc0c000000d0e7820 */ /* 0x000fe20000400000 */
[----:B------:R-:W-:Y:S01]  /*0490*/  FMUL R17, R4, R15 ;  /* 0x0000000f04117220 */ /* 0x000fe20000400000 */
[-C--:B------:R-:W-:Y:S01]  /*04a0*/  FMUL R12, R11, R9.reuse ;  /* 0x000000090b0c7220 */ /* 0x080fe20000400000 */
[-C--:B------:R-:W-:Y:S01]  /*04b0*/  FMUL R13, R3, R9.reuse ;  /* 0x00000009030d7220 */ /* 0x080fe20000400000 */
[----:B------:R-:W-:Y:S01]  /*04c0*/  FFMA R15, R9, R9, R14 ;  /* 0x00000009090f7223 */ /* 0x000fe2000000000e */
[-C--:B------:R-:W-:Y:S01]  /*04d0*/  FMUL R9, R11, R10.reuse ;  /* 0x0000000a0b097220 */ /* 0x080fe20000400000 */
[----:B------:R-:W-:Y:S01]  /*04e0*/  FFMA R16, R12, 4, R17 ;  /* 0x408000000c107823 */ /* 0x000fe20000000011 */
[-C--:B------:R-:W-:Y:S01]  /*04f0*/  FMUL R12, R3, R10.reuse ;  /* 0x0000000a030c7220 */ /* 0x080fe20000400000 */
[----:B------:R-:W-:-:S02]  /*0500*/  FFMA R14, R10, R10, R15 ;  /* 0x0000000a0a0e7223 */ /* 0x000fc4000000000f */
[----:B------:R-:W-:Y:S01]  /*0510*/  FFMA R15, R9, -4, R16 ;  /* 0xc0800000090f7823 */ /* 0x000fe20000000010 */
[----:B------:R-:W-:Y:S01]  /*0520*/  FFMA R12, R3, R10, R12 ;  /* 0x0000000a030c7223 */ /* 0x000fe2000000000c */
[----:B------:R-:W-:Y:S01]  /*0530*/  FFMA R13, R13, 2, R14 ;  /* 0x400000000d0d7823 */ /* 0x000fe2000000000e */
[----:B------:R-:W-:Y:S01]  /*0540*/  FADD R10, R10, R10 ;  /* 0x0000000a0a0a7221 */ /* 0x000fe20000000000 */
[CC--:B------:R-:W-:Y:S01]  /*0550*/  FMUL R9, R4.reuse, R11.reuse ;  /* 0x0000000b04097220 */ /* 0x0c0fe20000400000 */
[----:B------:R-:W-:Y:S01]  /*0560*/  FMUL R11, R3, R11 ;  /* 0x0000000b030b7220 */ /* 0x000fe20000400000 */
[----:B------:R-:W-:Y:S01]  /*0570*/  FADD R13, R13, -R12 ;  /* 0x8000000c0d0d7221 */ /* 0x000fe20000000000 */
[----:B------:R-:W-:-:S03]  /*0580*/  FFMA R12, -R4, R10, R15 ;  /* 0x0000000a040c7223 */ /* 0x000fc6000000010f */
[----:B------:R-:W-:Y:S01]  /*0590*/  FADD R10, R6, R13 ;  /* 0x0000000d060a7221 */ /* 0x000fe20000000000 */
[----:B------:R-:W-:-:S03]  /*05a0*/  FFMA R11, R11, 4, R12 ;  /* 0x408000000b0b7823 */ /* 0x000fc6000000000c */
[----:B------:R-:W-:Y:S01]  /*05b0*/  FFMA R10, R9, -4, R10 ;  /* 0xc0800000090a7823 */ /* 0x000fe2000000000a */
[----:B------:R-:W-:-:S03]  /*05c0*/  FADD R11, R8, R11 ;  /* 0x0000000b080b7221 */ /* 0x000fc60000000000 */
[----:B------:R-:W-:Y:S01]  /*05d0*/  FADD R10, -R7, R10 ;  /* 0x0000000a070a7221 */ /* 0x000fe20000000100 */
[----:B------:R-:W-:-:S03]  /*05e0*/  FADD R11, R4, R11 ;  /* 0x0000000b040b7221 */ /* 0x000fc60000000000 */
[----:B------:R-:W-:Y:S01]  /*05f0*/  FADD R12, R3, R10 ;  /* 0x0000000a030c7221 */ /* 0x000fe20000000000 */
[----:B------:R-:W-:-:S03]  /*0600*/  FMUL R10, R11, R11 ;  /* 0x0000000b0b0a7220 */ /* 0x000fc60000400000 */
[----:B------:R-:W-:-:S04]  /*0610*/  FMUL R9, R12, R12 ;  /* 0x0000000c0c097220 */ /* 0x000fc80000400000 */
[----:B------:R-:W-:-:S05]  /*0620*/  FADD R13, R9, R10 ;  /* 0x0000000a090d7221 */ /* 0x000fca0000000000 */
[----:B------:R-:W-:-:S13]  /*0630*/  FSETP.GE.AND P0, PT, R13, UR6, PT ;  /* 0x000000060d007c0b */ /* 0x000fda000bf06000 */
[----:B------:R-:W-:Y:S05]  /*0640*/  @P0 BRA `(.L_x_5) ;  /* 0x0000000000280947 */ /* 0x000fea0003800000 */
[----:B------:R-:W-:Y:S01]  /*0650*/  VIADD R0, R0, 0x2 ;  /* 0x0000000200007836 */ /* 0x000fe20000000000 */
[----:B-1----:R-:W-:-:S04]  /*0660*/  MOV R13, UR8 ;  /* 0x00000008000d7c02 */ /* 0x002fc80008000f00 */
[----:B------:R-:W-:-:S13]  /*0670*/  ISETP.GE.AND P0, PT, R0, R13, PT ;  /* 0x0000000d0000720c */ /* 0x000fda0003f06270 */
[----:B------:R-:W-:Y:S05]  /*0680*/  @!P0 BRA `(.L_x_6) ;  /* 0xfffffffc00648947 */ /* 0x000fea000383ffff */
.L_x_2:
[----:B------:R-:W0:Y:S01]  /*0690*/  LDC.64 R6, c[0x0][0x3a0] ;  /* 0x0000e800ff067b82 */ /* 0x000e220000000a00 */
[----:B------:R-:W1:Y:S02]  /*06a0*/  LDCU UR7, c[0x0][0x390] ;  /* 0x00007200ff0777ac */ /* 0x000e640008000800 */
[----:B-1----:R-:W-:-:S04]  /*06b0*/  IMAD R3, R2, UR7, R5 ;  /* 0x0000000702037c24 */ /* 0x002fc8000f8e0205 */
[----:B0-----:R-:W-:-:S05]  /*06c0*/  IMAD.WIDE R2, R3, 0x4, R6 ;  /* 0x0000000403027825 */ /* 0x001fca00078e0206 */
[----:B------:R-:W-:Y:S01]  /*06d0*/  STG.E desc[UR4][R2.64], R13 ;  /* 0x0000000d02007986 */ /* 0x000fe2000c101904 */
[----:B------:R-:W-:Y:S05]  /*06e0*/  EXIT ;  /* 0x000000000000794d */ /* 0x000fea0003800000 */
.L_x_5:
[----:B------:R-:W0:Y:S01]  /*06f0*/  LDC.64 R6, c[0x0][0x3a0] ;  /* 0x0000e800ff067b82 */ /* 0x000e220000000a00 */
[----:B------:R-:W2:Y:S01]  /*0700*/  LDCU UR7, c[0x0][0x390] ;  /* 0x00007200ff0777ac */ /* 0x000ea20008000800 */
[----:B------:R-:W-:Y:S01]  /*0710*/  IADD3 R3, PT, PT, R0, 0x1, RZ ;  /* 0x0000000100037810 */ /* 0x000fe20007ffe0ff */
[----:B--2---:R-:W-:-:S04]  /*0720*/  IMAD R5, R2, UR7, R5 ;  /* 0x0000000702057c24 */ /* 0x004fc8000f8e0205 */
[----:B0-----:R-:W-:-:S05]  /*0730*/  IMAD.WIDE R6, R5, 0x4, R6 ;  /* 0x0000000405067825 */ /* 0x001fca00078e0206 */
[----:B------:R-:W-:Y:S01]  /*0740*/  STG.E desc[UR4][R6.64], R3 ;  /* 0x0000000306007986 */ /* 0x000fe2000c101904 */
[----:B-1----:R-:W-:Y:S05]  /*0750*/  EXIT ;  /* 0x000000000000794d */ /* 0x002fea0003800000 */
.L_x_4:
[----:B-1----:R-:W-:Y:S05]  /*0760*/  BSYNC.RECONVERGENT B0 ;  /* 0x0000000000007941 */ /* 0x002fea0003800200 */
.L_x_3:
[----:B------:R-:W0:Y:S01]  /*0770*/  LDC.64 R6, c[0x0][0x3a0] ;  /* 0x0000e800ff067b82 */ /* 0x000e220000000a00 */
[----:B------:R-:W1:Y:S02]  /*0780*/  LDCU UR7, c[0x0][0x390] ;  /* 0x00007200ff0777ac */ /* 0x000e640008000800 */
[----:B-1----:R-:W-:-:S04]  /*0790*/  IMAD R5, R2, UR7, R5 ;  /* 0x0000000702057c24 */ /* 0x002fc8000f8e0205 */
[----:B0-----:R-:W-:-:S05]  /*07a0*/  IMAD.WIDE R6, R5, 0x4, R6 ;  /* 0x0000000405067825 */ /* 0x001fca00078e0206 */
[----:B------:R-:W-:Y:S01]  /*07b0*/  STG.E desc[UR4][R6.64], R0 ;  /* 0x0000000006007986 */ /* 0x000fe2000c101904 */
[----:B------:R-:W-:Y:S05]  /*07c0*/  EXIT ;  /* 0x000000000000794d */ /* 0x000fea0003800000 */
        .weak           $__internal_0_$__cuda_sm3x_div_rn_noftz_f32_slowpath
        .type           $__internal_0_$__cuda_sm3x_div_rn_noftz_f32_slowpath,@function
        .size           $__internal_0_$__cuda_sm3x_div_rn_noftz_f32_slowpath,(.L_x_16 - $__internal_0_$__cuda_sm3x_div_rn_noftz_f32_slowpath)
$__internal_0_$__cuda_sm3x_div_rn_noftz_f32_slowpath:
[----:B------:R-:W-:Y:S02]  /*07d0*/  SHF.R.U32.HI R8, RZ, 0x17, R3 ;  /* 0x00000017ff087819 */ /* 0x000fe40000011603 */
[----:B------:R-:W-:Y:S02]  /*07e0*/  SHF.R.U32.HI R7, RZ, 0x17, R0 ;  /* 0x00000017ff077819 */ /* 0x000fe40000011600 */
[----:B------:R-:W-:Y:S02]  /*07f0*/  LOP3.LUT R12, R8, 0xff, RZ, 0xc0, !PT ;  /* 0x000000ff080c7812 */ /* 0x000fe400078ec0ff */
[----:B------:R-:W-:-:S03]  /*0800*/  LOP3.LUT R10, R7, 0xff, RZ, 0xc0, !PT ;  /* 0x000000ff070a7812 */ /* 0x000fc600078ec0ff */
[----:B------:R-:W-:Y:S01]  /*0810*/  VIADD R9, R12, 0xffffffff ;  /* 0xffffffff0c097836 */ /* 0x000fe20000000000 */
[----:B------:R-:W-:-:S04]  /*0820*/  IADD3 R8, PT, PT, R10, -0x1, RZ ;  /* 0xffffffff0a087810 */ /* 0x000fc80007ffe0ff */
[----:B------:R-:W-:-:S04]  /*0830*/  ISETP.GT.U32.AND P0, PT, R9, 0xfd, PT ;  /* 0x000000fd0900780c */ /* 0x000fc80003f04070 */
[----:B------:R-:W-:-:S13]  /*0840*/  ISETP.GT.U32.OR P0, PT, R8, 0xfd, P0 ;  /* 0x000000fd0800780c */ /* 0x000fda0000704470 */
[----:B------:R-:W-:Y:S01]  /*0850*/  @!P0 MOV R7, RZ ;  /* 0x000000ff00078202 */ /* 0x000fe20000000f00 */
[----:B------:R-:W-:Y:S06]  /*0860*/  @!P0 BRA `(.L_x_7) ;  /* 0x00000000005c8947 */ /* 0x000fec0003800000 */
[----:B------:R-:W-:Y:S02]  /*0870*/  FSETP.GTU.FTZ.AND P0, PT, |R0|, +INF , PT ;  /* 0x7f8000000000780b */ /* 0x000fe40003f1c200 */
[----:B------:R-:W-:-:S04]  /*0880*/  FSETP.GTU.FTZ.AND P1, PT, |R3|, +INF , PT ;  /* 0x7f8000000300780b */ /* 0x000fc80003f3c200 */
[----:B------:R-:W-:-:S13]  /*0890*/  PLOP3.LUT P0, PT, P0, P1, PT, 0xf8, 0x8f ;  /* 0x00000000008f781c */ /* 0x000fda0000703f70 */
[----:B------:R-:W-:Y:S05]  /*08a0*/  @P0 BRA `(.L_x_8) ;  /* 0x0000000400440947 */ /* 0x000fea0003800000 */
[----:B------:R-:W-:-:S13]  /*08b0*/  LOP3.LUT P0, RZ, R3, 0x7fffffff, R0, 0xc8, !PT ;  /* 0x7fffffff03ff7812 */ /* 0x000fda000780c800 */
[----:B------:R-:W-:Y:S05]  /*08c0*/  @!P0 BRA `(.L_x_9) ;  /* 0x0000000400348947 */ /* 0x000fea0003800000 */
[C---:B------:R-:W-:Y:S02]  /*08d0*/  FSETP.NEU.FTZ.AND P2, PT, |R0|.reuse, +INF , PT ;  /* 0x7f8000000000780b */ /* 0x040fe40003f5d200 */
[----:B------:R-:W-:Y:S02]  /*08e0*/  FSETP.NEU.FTZ.AND P1, PT, |R3|, +INF , PT ;  /* 0x7f8000000300780b */ /* 0x000fe40003f3d200 */
[----:B------:R-:W-:-:S11]  /*08f0*/  FSETP.NEU.FTZ.AND P0, PT, |R0|, +INF , PT ;  /* 0x7f8000000000780b */ /* 0x000fd60003f1d200 */
[----:B------:R-:W-:Y:S05]  /*0900*/  @!P1 BRA !P2, `(.L_x_9) ;  /* 0x0000000400249947 */ /* 0x000fea0005000000 */
[----:B------:R-:W-:-:S04]  /*0910*/  LOP3.LUT P2, RZ, R0, 0x7fffffff, RZ, 0xc0, !PT ;  /* 0x7fffffff00ff7812 */ /* 0x000fc8000784c0ff */
[----:B------:R-:W-:-:S13]  /*0920*/  PLOP3.LUT P1, PT, P1, P2, PT, 0x2f, 0xf2 ;  /* 0x0000000000f2781c */ /* 0x000fda0000f24577 */
[----:B------:R-:W-:Y:S05]  /*0930*/  @P1 BRA `(.L_x_10) ;  /* 0x0000000400101947 */ /* 0x000fea0003800000 */
[----:B------:R-:W-:-:S04]  /*0940*/  LOP3.LUT P1, RZ, R3, 0x7fffffff, RZ, 0xc0, !PT ;  /* 0x7fffffff03ff7812 */ /* 0x000fc8000782c0ff */
[----:B------:R-:W-:-:S13]  /*0950*/  PLOP3.LUT P0, PT, P0, P1, PT, 0x2f, 0xf2 ;  /* 0x0000000000f2781c */ /* 0x000fda0000702577 */
[----:B------:R-:W-:Y:S05]  /*0960*/  @P0 BRA `(.L_x_11) ;  /* 0x0000000000f80947 */ /* 0x000fea0003800000 */
[----:B------:R-:W-:Y:S02]  /*0970*/  ISETP.GE.AND P0, PT, R8, RZ, PT ;  /* 0x000000ff0800720c */ /* 0x000fe40003f06270 */
[----:B------:R-:W-:-:S11]  /*0980*/  ISETP.GE.AND P1, PT, R9, RZ, PT ;  /* 0x000000ff0900720c */ /* 0x000fd60003f26270 */
[----:B------:R-:W-:Y:S01]  /*0990*/  @P0 MOV R7, RZ ;  /* 0x000000ff00070202 */ /* 0x000fe20000000f00 */
[----:B------:R-:W-:Y:S02]  /*09a0*/  @!P0 IMAD.MOV.U32 R7, RZ, RZ, -0x40 ;  /* 0xffffffc0ff078424 */ /* 0x000fe400078e00ff */
[----:B------:R-:W-:Y:S01]  /*09b0*/  @!P0 FFMA R0, R0, 1.84467440737095516160e+19, RZ ;  /* 0x5f80000000008823 */ /* 0x000fe200000000ff */
[----:B------:R-:W-:Y:S02]  /*09c0*/  @!P1 FFMA R3, R3, 1.84467440737095516160e+19, RZ ;  /* 0x5f80000003039823 */ /* 0x000fe400000000ff */
[----:B------:R-:W-:-:S07]  /*09d0*/  @!P1 IADD3 R7, PT, PT, R7, 0x40, RZ ;  /* 0x0000004007079810 */ /* 0x000fce0007ffe0ff */
.L_x_7:
[----:B------:R-:W-:-:S04]  /*09e0*/  LEA R8, R12, 0xc0800000, 0x17 ;  /* 0xc08000000c087811 */ /* 0x000fc800078eb8ff */
[----:B------:R-:W-:Y:S02]  /*09f0*/  IADD3 R8, PT, PT, -R8, R3, RZ ;  /* 0x0000000308087210 */ /* 0x000fe40007ffe1ff */
[----:B------:R-:W-:Y:S02]  /*0a00*/  IADD3 R3, PT, PT, R10, -0x7f, RZ ;  /* 0xffffff810a037810 */ /* 0x000fe40007ffe0ff */
[----:B------:R0:W1:Y:S01]  /*0a10*/  MUFU.RCP R9, R8 ;  /* 0x0000000800097308 */ /* 0x0000620000001000 */
[----:B------:R-:W-:Y:S02]  /*0a20*/  FADD.FTZ R11, -R8, -RZ ;  /* 0x800000ff080b7221 */ /* 0x000fe40000010100 */
[C---:B------:R-:W-:Y:S01]  /*0a30*/  IMAD R0, R3.reuse, -0x800000, R0 ;  /* 0xff80000003007824 */ /* 0x040fe200078e0200 */
[----:B0-----:R-:W-:-:S05]  /*0a40*/  IADD3 R8, PT, PT, R3, 0x7f, -R12 ;  /* 0x0000007f03087810 */ /* 0x001fca0007ffe80c */
[----:B------:R-:W-:Y:S02]  /*0a50*/  IMAD.IADD R8, R8, 0x1, R7 ;  /* 0x0000000108087824 */ /* 0x000fe400078e0207 */
[----:B-1----:R-:W-:-:S04]  /*0a60*/  FFMA R10, R9, R11, 1 ;  /* 0x3f800000090a7423 */ /* 0x002fc8000000000b */
[----:B------:R-:W-:-:S04]  /*0a70*/  FFMA R14, R9, R10, R9 ;  /* 0x0000000a090e7223 */ /* 0x000fc80000000009 */
[----:B------:R-:W-:-:S04]  /*0a80*/  FFMA R9, R0, R14, RZ ;  /* 0x0000000e00097223 */ /* 0x000fc800000000ff */
[----:B------:R-:W-:-:S04]  /*0a90*/  FFMA R10, R11, R9, R0 ;  /* 0x000000090b0a7223 */ /* 0x000fc80000000000 */
[----:B------:R-:W-:-:S04]  /*0aa0*/  FFMA R9, R14, R10, R9 ;  /* 0x0000000a0e097223 */ /* 0x000fc80000000009 */
[----:B------:R-:W-:-:S04]  /*0ab0*/  FFMA R10, R11, R9, R0 ;  /* 0x000000090b0a7223 */ /* 0x000fc80000000000 */
[----:B------:R-:W-:-:S05]  /*0ac0*/  FFMA R0, R14, R10, R9 ;  /* 0x0000000a0e007223 */ /* 0x000fca0000000009 */
[----:B------:R-:W-:-:S04]  /*0ad0*/  SHF.R.U32.HI R3, RZ, 0x17, R0 ;  /* 0x00000017ff037819 */ /* 0x000fc80000011600 */
[----:B------:R-:W-:-:S04]  /*0ae0*/  LOP3.LUT R3, R3, 0xff, RZ, 0xc0, !PT ;  /* 0x000000ff03037812 */ /* 0x000fc800078ec0ff */
[----:B------:R-:W-:-:S04]  /*0af0*/  IADD3 R11, PT, PT, R3, R8, RZ ;  /* 0x00000008030b7210 */ /* 0x000fc80007ffe0ff */
[----:B------:R-:W-:-:S04]  /*0b00*/  IADD3 R3, PT, PT, R11, -0x1, RZ ;  /* 0xffffffff0b037810 */ /* 0x000fc80007ffe0ff */
[----:B------:R-:W-:-:S13]  /*0b10*/  ISETP.GE.U32.AND P0, PT, R3, 0xfe, PT ;  /* 0x000000fe0300780c */ /* 0x000fda0003f06070 */
[----:B------:R-:W-:Y:S05]  /*0b20*/  @!P0 BRA `(.L_x_12) ;  /* 0x0000000000808947 */ /* 0x000fea0003800000 */
[----:B------:R-:W-:-:S13]  /*0b30*/  ISETP.GT.AND P0, PT, R11, 0xfe, PT ;  /* 0x000000fe0b00780c */ /* 0x000fda0003f04270 */
[----:B------:R-:W-:Y:S05]  /*0b40*/  @P0 BRA `(.L_x_13) ;  /* 0x00000000006c0947 */ /* 0x000fea0003800000 */
[----:B------:R-:W-:-:S13]  /*0b50*/  ISETP.GE.AND P0, PT, R11, 0x1, PT ;  /* 0x000000010b00780c */ /* 0x000fda0003f06270 */
[----:B------:R-:W-:Y:S05]  /*0b60*/  @P0 BRA `(.L_x_14) ;  /* 0x0000000000980947 */ /* 0x000fea0003800000 */
[----:B------:R-:W-:Y:S02]  /*0b70*/  ISETP.GE.AND P0, PT, R11, -0x18, PT ;  /* 0xffffffe80b00780c */ /* 0x000fe40003f06270 */
[----:B------:R-:W-:-:S11]  /*0b80*/  LOP3.LUT R0, R0, 0x80000000, RZ, 0xc0, !PT ;  /* 0x8000000000007812 */ /* 0x000fd600078ec0ff */
[----:B------:R-:W-:Y:S05]  /*0b90*/  @!P0 BRA `(.L_x_14) ;  /* 0x00000000008c8947 */ /* 0x000fea0003800000 */
[CCC-:B------:R-:W-:Y:S01]  /*0ba0*/  FFMA.RZ R3, R14.reuse, R10.reuse, R9.reuse ;  /* 0x0000000a0e037223 */ /* 0x1c0fe2000000c009 */
[CCC-:B------:R-:W-:Y:S01]  /*0bb0*/  FFMA.RM R8, R14.reuse, R10.reuse, R9.reuse ;  /* 0x0000000a0e087223 */ /* 0x1c0fe20000004009 */
[C---:B------:R-:W-:Y:S02]  /*0bc0*/  ISETP.NE.AND P2, PT, R11.reuse, RZ, PT ;  /* 0x000000ff0b00720c */ /* 0x040fe40003f45270 */
[----:B------:R-:W-:Y:S02]  /*0bd0*/  ISETP.NE.AND P1, PT, R11, RZ, PT ;  /* 0x000000ff0b00720c */ /* 0x000fe40003f25270 */
[----:B------:R-:W-:Y:S01]  /*0be0*/  LOP3.LUT R7, R3, 0x7fffff, RZ, 0xc0, !PT ;  /* 0x007fffff03077812 */ /* 0x000fe200078ec0ff */
[----:B------:R-:W-:Y:S01]  /*0bf0*/  FFMA.RP R3, R14, R10, R9 ;  /* 0x0000000a0e037223 */ /* 0x000fe20000008009 */
[----:B------:R-:W-:Y:S01]  /*0c00*/  IADD3 R10, PT, PT, R11, 0x20, RZ ;  /* 0x000000200b0a7810 */ /* 0x000fe20007ffe0ff */
[----:B------:R-:W-:Y:S01]  /*0c10*/  IMAD.MOV R9, RZ, RZ, -R11 ;  /* 0x000000ffff097224 */ /* 0x000fe200078e0a0b */
[----:B------:R-:W-:-:S02]  /*0c20*/  LOP3.LUT R7, R7, 0x800000, RZ, 0xfc, !PT ;  /* 0x0080000007077812 */ /* 0x000fc400078efcff */
[----:B------:R-:W-:Y:S02]  /*0c30*/  FSETP.NEU.FTZ.AND P0, PT, R3, R8, PT ;  /* 0x000000080300720b */ /* 0x000fe40003f1d000 */
[----:B------:R-:W-:Y:S02]  /*0c40*/  SHF.L.U32 R10, R7, R10, RZ ;  /* 0x0000000a070a7219 */ /* 0x000fe400000006ff */
[----:B------:R-:W-:Y:S02]  /*0c50*/  SEL R8, R9, RZ, P2 ;  /* 0x000000ff09087207 */ /* 0x000fe40001000000 */
[----:B------:R-:W-:Y:S02]  /*0c60*/  ISETP.NE.AND P1, PT, R10, RZ, P1 ;  /* 0x000000ff0a00720c */ /* 0x000fe40000f25270 */
[----:B------:R-:W-:Y:S02]  /*0c70*/  SHF.R.U32.HI R8, RZ, R8, R7 ;  /* 0x00000008ff087219 */ /* 0x000fe40000011607 */
[----:B------:R-:W-:-:S02]  /*0c80*/  PLOP3.LUT P0, PT, P0, P1, PT, 0xf8, 0x8f ;  /* 0x00000000008f781c */ /* 0x000fc40000703f70 */
[----:B------:R-:W-:Y:S02]  /*0c90*/  SHF.R.U32.HI R10, RZ, 0x1, R8 ;  /* 0x00000001ff0a7819 */ /* 0x000fe40000011608 */
[----:B------:R-:W-:-:S04]  /*0ca0*/  SEL R3, RZ, 0x1, !P0 ;  /* 0x00000001ff037807 */ /* 0x000fc80004000000 */
[----:B------:R-:W-:-:S04]  /*0cb0*/  LOP3.LUT R3, R3, 0x1, R10, 0xf8, !PT ;  /* 0x0000000103037812 */ /* 0x000fc800078ef80a */
[----:B------:R-:W-:-:S04]  /*0cc0*/  LOP3.LUT R3, R3, R8, RZ, 0xc0, !PT ;  /* 0x0000000803037212 */ /* 0x000fc800078ec0ff */
[----:B------:R-:W-:-:S04]  /*0cd0*/  IADD3 R3, PT, PT, R10, R3, RZ ;  /* 0x000000030a037210 */ /* 0x000fc80007ffe0ff */
[----:B------:R-:W-:Y:S01]  /*0ce0*/  LOP3.LUT R0, R3, R0, RZ, 0xfc, !PT ;  /* 0x0000000003007212 */ /* 0x000fe200078efcff */
[----:B------:R-:W-:Y:S06]  /*0cf0*/  BRA `(.L_x_14) ;  /* 0x0000000000347947 */ /* 0x000fec0003800000 */
.L_x_13:
[----:B------:R-:W-:-:S04]  /*0d00*/  LOP3.LUT R0, R0, 0x80000000, RZ, 0xc0, !PT ;  /* 0x8000000000007812 */ /* 0x000fc800078ec0ff */
[----:B------:R-:W-:Y:S01]  /*0d10*/  LOP3.LUT R0, R0, 0x7f800000, RZ, 0xfc, !PT ;  /* 0x7f80000000007812 */ /* 0x000fe200078efcff */
[----:B------:R-:W-:Y:S06]  /*0d20*/  BRA `(.L_x_14) ;  /* 0x0000000000287947 */ /* 0x000fec0003800000 */
.L_x_12:
[----:B------:R-:W-:Y:S01]  /*0d30*/  LEA R0, R8, R0, 0x17 ;  /* 0x0000000008007211 */ /* 0x000fe200078eb8ff */
[----:B------:R-:W-:Y:S06]  /*0d40*/  BRA `(.L_x_14) ;  /* 0x0000000000207947 */ /* 0x000fec0003800000 */
.L_x_11:
[----:B------:R-:W-:-:S04]  /*0d50*/  LOP3.LUT R0, R3, 0x80000000, R0, 0x48, !PT ;  /* 0x8000000003007812 */ /* 0x000fc800078e4800 */
[----:B------:R-:W-:Y:S01]  /*0d60*/  LOP3.LUT R0, R0, 0x7f800000, RZ, 0xfc, !PT ;  /* 0x7f80000000007812 */ /* 0x000fe200078efcff */
[----:B------:R-:W-:Y:S06]  /*0d70*/  BRA `(.L_x_14) ;  /* 0x0000000000147947 */ /* 0x000fec0003800000 */
.L_x_10:
[----:B------:R-:W-:Y:S01]  /*0d80*/  LOP3.LUT R0, R3, 0x80000000, R0, 0x48, !PT ;  /* 0x8000000003007812 */ /* 0x000fe200078e4800 */
[----:B------:R-:W-:Y:S06]  /*0d90*/  BRA `(.L_x_14) ;  /* 0x00000000000c7947 */ /* 0x000fec0003800000 */
.L_x_9:
[----:B------:R-:W0:Y:S01]  /*0da0*/  MUFU.RSQ R0, -QNAN ;  /* 0xffc0000000007908 */ /* 0x000e220000001400 */
[----:B------:R-:W-:Y:S05]  /*0db0*/  BRA `(.L_x_14) ;  /* 0x0000000000047947 */ /* 0x000fea0003800000 */
.L_x_8:
[----:B------:R-:W-:-:S07]  /*0dc0*/  FADD.FTZ R0, R0, R3 ;  /* 0x0000000300007221 */ /* 0x000fce0000010000 */
.L_x_14:
[----:B------:R-:W-:-:S04]  /*0dd0*/  HFMA2 R7, -RZ, RZ, 0, 0 ;  /* 0x00000000ff077431 */ /* 0x000fc800000001ff */
[----:B0-----:R-:W-:Y:S05]  /*0de0*/  RET.REL.NODEC R6 `(_Z24mandelbrot_kernel_fasterffffiiifPi) ;  /* 0xfffffff006847950 */ /* 0x001fea0003c3ffff */
.L_x_15:
[----:B------:R-:W-:-:S00]  /*0df0*/  BRA `(.L_x_15) ;  /* 0xfffffffc00fc7947 */ /* 0x000fc0000383ffff */
[----:B------:R-:W-:-:S00]  /*0e00*/  NOP ;  /* 0x0000000000007918 */ /* 0x000fc00000000000 */
[----:B------:R-:W-:-:S00]  /*0e10*/  NOP ;  /* 0x0000000000007918 */ /* 0x000fc00000000000 */
[----:B------:R-:W-:-:S00]  /*0e20*/  NOP ;  /* 0x0000000000007918 */ /* 0x000fc00000000000 */
[----:B------:R-:W-:-:S00]  /*0e30*/  NOP ;  /* 0x0000000000007918 */ /* 0x000fc00000000000 */
[----:B------:R-:W-:-:S00]  /*0e40*/  NOP ;  /* 0x0000000000007918 */ /* 0x000fc00000000000 */
[----:B------:R-:W-:-:S00]  /*0e50*/  NOP ;  /* 0x0000000000007918 */ /* 0x000fc00000000000 */
[----:B------:R-:W-:-:S00]  /*0e60*/  NOP ;  /* 0x0000000000007918 */ /* 0x000fc00000000000 */
[----:B------:R-:W-:-:S00]  /*0e70*/  NOP ;  /* 0x0000000000007918 */ /* 0x000fc00000000000 */
.L_x_16:


//--------------------- .nv.shared.reserved.0     --------------------------
	.section	.nv.shared.reserved.0,"aw",@nobits
	.weak		__nv_reservedSMEM_offset_0_alias
	.size		__nv_reservedSMEM_offset_0_alias, 0, 64
	.other		__nv_reservedSMEM_offset_0_alias,@"STO_CUDA_RESERVED_SHARED STV_DEFAULT"
__nv_reservedSMEM_offset_0_alias:
	.zero		0
	.zero		64


//--------------------- .nv.constant0._Z24mandelbrot_kernel_fasterffffiiifPi --------------------------
	.section	.nv.constant0._Z24mandelbrot_kernel_fasterffffiiifPi,"a",@progbits
	.sectionflags	@""
	.align	4
.nv.constant0._Z24mandelbrot_kernel_fasterffffiiifPi:
	.zero		936


//--------------------- SYMBOLS --------------------------

	.type		.nv.reservedSmem.offset0,@object
	.size		.nv.reservedSmem.offset0,0x4
